//
// Generated by NVIDIA NVVM Compiler
//
// Compiler Build ID: CL-36424714
// Cuda compilation tools, release 13.0, V13.0.88
// Based on NVVM 20.0.0
//

.version 9.0
.target sm_100
.address_size 64

	// .globl	_Z16histogram_kernelPKcPjjii
.extern .shared .align 16 .b8 s_hist[];

.visible .entry _Z16histogram_kernelPKcPjjii(
	.param .u64 .ptr .align 1 _Z16histogram_kernelPKcPjjii_param_0,
	.param .u64 .ptr .align 1 _Z16histogram_kernelPKcPjjii_param_1,
	.param .u32 _Z16histogram_kernelPKcPjjii_param_2,
	.param .u32 _Z16histogram_kernelPKcPjjii_param_3,
	.param .u32 _Z16histogram_kernelPKcPjjii_param_4
)
{
	.reg .pred 	%p<11>;
	.reg .b32 	%r<36>;
	.reg .b64 	%rd<9>;

	ld.param.u64 	%rd3, [_Z16histogram_kernelPKcPjjii_param_0];
	ld.param.u64 	%rd4, [_Z16histogram_kernelPKcPjjii_param_1];
	ld.param.u32 	%r15, [_Z16histogram_kernelPKcPjjii_param_2];
	ld.param.u32 	%r16, [_Z16histogram_kernelPKcPjjii_param_3];
	ld.param.u32 	%r17, [_Z16histogram_kernelPKcPjjii_param_4];
	sub.s32 	%r1, %r17, %r16;
	mov.u32 	%r35, %tid.x;
	setp.gt.s32 	%p1, %r35, %r1;
	@%p1 bra 	$L__BB0_3;
	mov.u32 	%r3, %ntid.x;
	mov.u32 	%r33, %r35;
$L__BB0_2:
	shl.b32 	%r18, %r33, 2;
	mov.u32 	%r19, s_hist;
	add.s32 	%r20, %r19, %r18;
	mov.b32 	%r21, 0;
	st.shared.u32 	[%r20], %r21;
	add.s32 	%r33, %r33, %r3;
	setp.le.s32 	%p2, %r33, %r1;
	@%p2 bra 	$L__BB0_2;
$L__BB0_3:
	bar.sync 	0;
	mov.u32 	%r22, %ctaid.x;
	mov.u32 	%r6, %ntid.x;
	mad.lo.s32 	%r34, %r22, %r6, %r35;
	setp.ge.u32 	%p3, %r34, %r15;
	@%p3 bra 	$L__BB0_8;
	cvta.to.global.u64 	%rd1, %rd3;
	mov.u32 	%r23, %nctaid.x;
	mul.lo.s32 	%r8, %r23, %r6;
$L__BB0_5:
	cvt.s64.s32 	%rd5, %r34;
	add.s64 	%rd6, %rd1, %rd5;
	ld.global.u8 	%r10, [%rd6];
	setp.lt.s32 	%p4, %r10, %r16;
	setp.lt.s32 	%p5, %r17, %r10;
	or.pred  	%p6, %p4, %p5;
	@%p6 bra 	$L__BB0_7;
	sub.s32 	%r24, %r10, %r16;
	shl.b32 	%r25, %r24, 2;
	mov.u32 	%r26, s_hist;
	add.s32 	%r27, %r26, %r25;
	atom.shared.add.u32 	%r28, [%r27], 1;
$L__BB0_7:
	add.s32 	%r34, %r34, %r8;
	setp.lt.u32 	%p7, %r34, %r15;
	@%p7 bra 	$L__BB0_5;
$L__BB0_8:
	setp.gt.s32 	%p8, %r35, %r1;
	bar.sync 	0;
	@%p8 bra 	$L__BB0_13;
	cvta.to.global.u64 	%rd2, %rd4;
	mov.u32 	%r30, s_hist;
$L__BB0_10:
	shl.b32 	%r29, %r35, 2;
	add.s32 	%r31, %r30, %r29;
	ld.shared.u32 	%r13, [%r31];
	setp.eq.s32 	%p9, %r13, 0;
	@%p9 bra 	$L__BB0_12;
	mul.wide.s32 	%rd7, %r35, 4;
	add.s64 	%rd8, %rd2, %rd7;
	atom.global.add.u32 	%r32, [%rd8], %r13;
$L__BB0_12:
	add.s32 	%r35, %r35, %r6;
	setp.le.s32 	%p10, %r35, %r1;
	@%p10 bra 	$L__BB0_10;
$L__BB0_13:
	ret;

}


// ===== COMPILED SASS (sm_100) =====

	.target	sm_100

	.elftype	@"ET_EXEC"


//--------------------- .note.nv.tkinfo           --------------------------
	.section	.note.nv.tkinfo,"",@"SHT_NOTE"
	.sectionflags	@"SHF_NOTE_NV_TKINFO"
	.tkinfo
        /*0018*/ 	.word	0x00000002
        /*0030*/ 	.string	""
        /*0030*/ 	.string	"ptxas"
        /*0030*/ 	.string	"Cuda compilation tools, release 13.0, V13.0.88"
        /*0030*/ 	.string	"Build cuda_13.0.r13.0/compiler.36424714_0"
        /*0030*/ 	.string	"-arch sm_100 -m 64 "



//--------------------- .note.nv.cuinfo           --------------------------
	.section	.note.nv.cuinfo,"",@"SHT_NOTE"
	.sectionflags	@"SHF_NOTE_NV_CUINFO"
        /*0018*/ 	.short	0x0002
        /*001a*/ 	.short	0x0064
        /*001c*/ 	.short	0x0082
	.zero		2


//--------------------- .nv.info                  --------------------------
	.section	.nv.info,"",@"SHT_CUDA_INFO"
	.align	4


	//----- nvinfo : EIATTR_REGCOUNT
	.align		4
        /*0000*/ 	.byte	0x04, 0x2f
        /*0002*/ 	.short	(.L_1 - .L_0)
	.align		4
.L_0:
        /*0004*/ 	.word	index@(_Z16histogram_kernelPKcPjjii)
        /*0008*/ 	.word	0x0000000c


	//----- nvinfo : EIATTR_FRAME_SIZE
	.align		4
.L_1:
        /*000c*/ 	.byte	0x04, 0x11
        /*000e*/ 	.short	(.L_3 - .L_2)
	.align		4
.L_2:
        /*0010*/ 	.word	index@(_Z16histogram_kernelPKcPjjii)
        /*0014*/ 	.word	0x00000000


	//----- nvinfo : EIATTR_MIN_STACK_SIZE
	.align		4
.L_3:
        /*0018*/ 	.byte	0x04, 0x12
        /*001a*/ 	.short	(.L_5 - .L_4)
	.align		4
.L_4:
        /*001c*/ 	.word	index@(_Z16histogram_kernelPKcPjjii)
        /*0020*/ 	.word	0x00000000
.L_5:


//--------------------- .nv.compat                --------------------------
	.section	.nv.compat,"",@"SHT_CUDA_COMPAT_INFO"
	.align	4
        /*0000*/ 	.byte	0x02, 0x09, 0x00, 0x00, 0x02, 0x02, 0x01, 0x00, 0x02, 0x05, 0x05, 0x00, 0x03, 0x07, 0x01, 0x01
        /*0010*/ 	.byte	0x02, 0x03, 0x00, 0x00, 0x02, 0x06, 0x01, 0x00, 0x04, 0x0b, 0x08, 0x00, 0x09, 0x00, 0x00, 0x00
        /*0020*/ 	.byte	0x00, 0x00, 0x00, 0x00


//--------------------- .nv.info._Z16histogram_kernelPKcPjjii --------------------------
	.section	.nv.info._Z16histogram_kernelPKcPjjii,"",@"SHT_CUDA_INFO"
	.sectionflags	@""
	.align	4


	//----- nvinfo : EIATTR_CUDA_API_VERSION
	.align		4
        /*0000*/ 	.byte	0x04, 0x37
        /*0002*/ 	.short	(.L_7 - .L_6)
.L_6:
        /*0004*/ 	.word	0x00000082


	//----- nvinfo : EIATTR_KPARAM_INFO
	.align		4
.L_7:
        /*0008*/ 	.byte	0x04, 0x17
        /*000a*/ 	.short	(.L_9 - .L_8)
.L_8:
        /*000c*/ 	.word	0x00000000
        /*0010*/ 	.short	0x0004
        /*0012*/ 	.short	0x0018
        /*0014*/ 	.byte	0x00, 0xf0, 0x11, 0x00


	//----- nvinfo : EIATTR_KPARAM_INFO
	.align		4
.L_9:
        /*0018*/ 	.byte	0x04, 0x17
        /*001a*/ 	.short	(.L_11 - .L_10)
.L_10:
        /*001c*/ 	.word	0x00000000
        /*0020*/ 	.short	0x0003
        /*0022*/ 	.short	0x0014
        /*0024*/ 	.byte	0x00, 0xf0, 0x11, 0x00


	//----- nvinfo : EIATTR_KPARAM_INFO
	.align		4
.L_11:
        /*0028*/ 	.byte	0x04, 0x17
        /*002a*/ 	.short	(.L_13 - .L_12)
.L_12:
        /*002c*/ 	.word	0x00000000
        /*0030*/ 	.short	0x0002
        /*0032*/ 	.short	0x0010
        /*0034*/ 	.byte	0x00, 0xf0, 0x11, 0x00


	//----- nvinfo : EIATTR_KPARAM_INFO
	.align		4
.L_13:
        /*0038*/ 	.byte	0x04, 0x17
        /*003a*/ 	.short	(.L_15 - .L_14)
.L_14:
        /*003c*/ 	.word	0x00000000
        /*0040*/ 	.short	0x0001
        /*0042*/ 	.short	0x0008
        /*0044*/ 	.byte	0x00, 0xf5, 0x21, 0x00


	//----- nvinfo : EIATTR_KPARAM_INFO
	.align		4
.L_15:
        /*0048*/ 	.byte	0x04, 0x17
        /*004a*/ 	.short	(.L_17 - .L_16)
.L_16:
        /*004c*/ 	.word	0x00000000
        /*0050*/ 	.short	0x0000
        /*0052*/ 	.short	0x0000
        /*0054*/ 	.byte	0x00, 0xf5, 0x21, 0x00


	//----- nvinfo : EIATTR_SPARSE_MMA_MASK
	.align		4
.L_17:
        /*0058*/ 	.byte	0x03, 0x50
        /*005a*/ 	.short	0x0000


	//----- nvinfo : EIATTR_MAXREG_COUNT
	.align		4
        /*005c*/ 	.byte	0x03, 0x1b
        /*005e*/ 	.short	0x00ff


	//----- nvinfo : EIATTR_NUM_BARRIERS
	.align		4
        /*0060*/ 	.byte	0x02, 0x4c
        /*0062*/ 	.byte	0x01
	.zero		1


	//----- nvinfo : EIATTR_MERCURY_ISA_VERSION
	.align		4
        /*0064*/ 	.byte	0x03, 0x5f
        /*0066*/ 	.short	0x0101


	//----- nvinfo : EIATTR_VRC_CTA_INIT_COUNT
	.align		4
        /*0068*/ 	.byte	0x02, 0x4a
	.zero		1
	.zero		1


	//----- nvinfo : EIATTR_EXIT_INSTR_OFFSETS
	.align		4
        /*006c*/ 	.byte	0x04, 0x1c
        /*006e*/ 	.short	(.L_19 - .L_18)


	//   ....[0]....
.L_18:
        /*0070*/ 	.word	0x00000350


	//   ....[1]....
        /*0074*/ 	.word	0x00000450


	//----- nvinfo : EIATTR_CRS_STACK_SIZE
	.align		4
.L_19:
        /*0078*/ 	.byte	0x04, 0x1e
        /*007a*/ 	.short	(.L_21 - .L_20)
.L_20:
        /*007c*/ 	.word	0x00000000


	//----- nvinfo : EIATTR_CBANK_PARAM_SIZE
	.align		4
.L_21:
        /*0080*/ 	.byte	0x03, 0x19
        /*0082*/ 	.short	0x001c


	//----- nvinfo : EIATTR_PARAM_CBANK
	.align		4
        /*0084*/ 	.byte	0x04, 0x0a
        /*0086*/ 	.short	(.L_23 - .L_22)
	.align		4
.L_22:
        /*0088*/ 	.word	index@(.nv.constant0._Z16histogram_kernelPKcPjjii)
        /*008c*/ 	.short	0x0380
        /*008e*/ 	.short	0x001c


	//----- nvinfo : EIATTR_SW_WAR
	.align		4
.L_23:
        /*0090*/ 	.byte	0x04, 0x36
        /*0092*/ 	.short	(.L_25 - .L_24)
.L_24:
        /*0094*/ 	.word	0x00000008
.L_25:


//--------------------- .nv.callgraph             --------------------------
	.section	.nv.callgraph,"",@"SHT_CUDA_CALLGRAPH"
	.align	4
	.sectionentsize	8
	.align		4
        /*0000*/ 	.word	0x00000000
	.align		4
        /*0004*/ 	.word	0xffffffff
	.align		4
        /*0008*/ 	.word	0x00000000
	.align		4
        /*000c*/ 	.word	0xfffffffe
	.align		4
        /*0010*/ 	.word	0x00000000
	.align		4
        /*0014*/ 	.word	0xfffffffd
	.align		4
        /*0018*/ 	.word	0x00000000
	.align		4
        /*001c*/ 	.word	0xfffffffc


//--------------------- .text._Z16histogram_kernelPKcPjjii --------------------------
	.section	.text._Z16histogram_kernelPKcPjjii,"ax",@progbits
	.align	128
        .global         _Z16histogram_kernelPKcPjjii
        .type           _Z16histogram_kernelPKcPjjii,@function
        .size           _Z16histogram_kernelPKcPjjii,(.L_x_12 - _Z16histogram_kernelPKcPjjii)
        .other          _Z16histogram_kernelPKcPjjii,@"STO_CUDA_ENTRY STV_DEFAULT"
_Z16histogram_kernelPKcPjjii:
.text._Z16histogram_kernelPKcPjjii:
[----:B------:R-:W-:Y:S01]  /*0000*/  LDC R1, c[0x0][0x37c] ;  /* 0x0000df00ff017b82 */ /* 0x000fe20000000800 */
[----:B------:R-:W0:Y:S01]  /*0010*/  S2R R7, SR_TID.X ;  /* 0x0000000000077919 */ /* 0x000e220000002100 */
[----:B------:R-:W1:Y:S01]  /*0020*/  LDCU UR4, c[0x0][0x398] ;  /* 0x00007300ff0477ac */ /* 0x000e620008000800 */
[----:B------:R-:W-:Y:S01]  /*0030*/  BSSY.RECONVERGENT B0, `(.L_x_0) ;  /* 0x000000f000007945 */ /* 0x000fe20003800200 */
[----:B------:R-:W1:Y:S02]  /*0040*/  LDCU UR5, c[0x0][0x394] ;  /* 0x00007280ff0577ac */ /* 0x000e640008000800 */
[----:B-1----:R-:W-:-:S06]  /*0050*/  UIADD3 UR4, UPT, UPT, UR4, -UR5, URZ ;  /* 0x8000000504047290 */ /* 0x002fcc000fffe0ff */
[----:B0-----:R-:W-:-:S13]  /*0060*/  ISETP.GT.AND P0, PT, R7, UR4, PT ;  /* 0x0000000407007c0c */ /* 0x001fda000bf04270 */
[----:B------:R-:W-:Y:S05]  /*0070*/  @P0 BRA `(.L_x_1) ;  /* 0x0000000000280947 */ /* 0x000fea0003800000 */
[----:B------:R-:W0:Y:S01]  /*0080*/  S2R R3, SR_CgaCtaId ;  /* 0x0000000000037919 */ /* 0x000e220000008800 */
[----:B------:R-:W1:Y:S01]  /*0090*/  LDC R5, c[0x0][0x360] ;  /* 0x0000d800ff057b82 */ /* 0x000e620000000800 */
[----:B------:R-:W-:Y:S01]  /*00a0*/  MOV R2, 0x400 ;  /* 0x0000040000027802 */ /* 0x000fe20000000f00 */
[----:B------:R-:W-:-:S03]  /*00b0*/  IMAD.MOV.U32 R0, RZ, RZ, R7 ;  /* 0x000000ffff007224 */ /* 0x000fc600078e0007 */
[----:B0-----:R-:W-:-:S07]  /*00c0*/  LEA R3, R3, R2, 0x18 ;  /* 0x0000000203037211 */ /* 0x001fce00078ec0ff */
.L_x_2:
[----:B------:R-:W-:Y:S02]  /*00d0*/  IMAD R2, R0, 0x4, R3 ;  /* 0x0000000400027824 */ /* 0x000fe400078e0203 */
[----:B-1----:R-:W-:-:S03]  /*00e0*/  IMAD.IADD R0, R5, 0x1, R0 ;  /* 0x0000000105007824 */ /* 0x002fc600078e0200 */
[----:B------:R0:W-:Y:S02]  /*00f0*/  STS [R2], RZ ;  /* 0x000000ff02007388 */ /* 0x0001e40000000800 */
[----:B------:R-:W-:-:S13]  /*0100*/  ISETP.GT.AND P0, PT, R0, UR4, PT ;  /* 0x0000000400007c0c */ /* 0x000fda000bf04270 */
[----:B0-----:R-:W-:Y:S05]  /*0110*/  @!P0 BRA `(.L_x_2) ;  /* 0xfffffffc00ec8947 */ /* 0x001fea000383ffff */
.L_x_1:
[----:B------:R-:W-:Y:S05]  /*0120*/  BSYNC.RECONVERGENT B0 ;  /* 0x0000000000007941 */ /* 0x000fea0003800200 */
.L_x_0:
[----:B------:R-:W0:Y:S01]  /*0130*/  S2UR UR5, SR_CTAID.X ;  /* 0x00000000000579c3 */ /* 0x000e220000002500 */
[----:B------:R-:W1:Y:S01]  /*0140*/  LDCU UR6, c[0x0][0x390] ;  /* 0x00007200ff0677ac */ /* 0x000e620008000800 */
[----:B------:R-:W-:Y:S01]  /*0150*/  BSSY.RECONVERGENT B0, `(.L_x_3) ;  /* 0x000001d000007945 */ /* 0x000fe20003800200 */
[----:B------:R-:W2:Y:S05]  /*0160*/  LDCU.64 UR8, c[0x0][0x358] ;  /* 0x00006b00ff0877ac */ /* 0x000eaa0008000a00 */
[----:B------:R-:W0:Y:S01]  /*0170*/  LDC R6, c[0x0][0x360] ;  /* 0x0000d800ff067b82 */ /* 0x000e220000000800 */
[----:B------:R-:W3:Y:S01]  /*0180*/  LDCU UR7, c[0x0][0x398] ;  /* 0x00007300ff0777ac */ /* 0x000ee20008000800 */
[----:B------:R-:W4:Y:S01]  /*0190*/  LDCU.64 UR10, c[0x0][0x380] ;  /* 0x00007000ff0a77ac */ /* 0x000f220008000a00 */
[----:B0-----:R-:W-:-:S05]  /*01a0*/  IMAD R0, R6, UR5, R7 ;  /* 0x0000000506007c24 */ /* 0x001fca000f8e0207 */
[----:B------:R-:W-:Y:S01]  /*01b0*/  BAR.SYNC.DEFER_BLOCKING 0x0 ;  /* 0x0000000000007b1d */ /* 0x000fe20000010000 */
[----:B-1----:R-:W-:-:S13]  /*01c0*/  ISETP.GE.U32.AND P0, PT, R0, UR6, PT ;  /* 0x0000000600007c0c */ /* 0x002fda000bf06070 */
[----:B--234-:R-:W-:Y:S05]  /*01d0*/  @P0 BRA `(.L_x_4) ;  /* 0x0000000000500947 */ /* 0x01cfea0003800000 */
[----:B------:R-:W0:Y:S01]  /*01e0*/  LDC.64 R8, c[0x0][0x390] ;  /* 0x0000e400ff087b82 */ /* 0x000e220000000a00 */
[----:B------:R-:W1:Y:S02]  /*01f0*/  LDCU UR5, c[0x0][0x370] ;  /* 0x00006e00ff0577ac */ /* 0x000e640008000800 */
[----:B-1----:R-:W-:-:S07]  /*0200*/  IMAD R5, R6, UR5, RZ ;  /* 0x0000000506057c24 */ /* 0x002fce000f8e02ff */
.L_x_7:
[----:B0-----:R-:W-:-:S04]  /*0210*/  IADD3 R2, P0, PT, R0, UR10, RZ ;  /* 0x0000000a00027c10 */ /* 0x001fc8000ff1e0ff */
[----:B------:R-:W-:-:S05]  /*0220*/  LEA.HI.X.SX32 R3, R0, UR11, 0x1, P0 ;  /* 0x0000000b00037c11 */ /* 0x000fca00080f0eff */
[----:B------:R-:W2:Y:S01]  /*0230*/  LDG.E.U8 R2, desc[UR8][R2.64] ;  /* 0x0000000802027981 */ /* 0x000ea2000c1e1100 */
[----:B------:R-:W-:Y:S01]  /*0240*/  IMAD.IADD R0, R5, 0x1, R0 ;  /* 0x0000000105007824 */ /* 0x000fe200078e0200 */
[----:B------:R-:W-:Y:S04]  /*0250*/  BSSY.RECONVERGENT B1, `(.L_x_5) ;  /* 0x000000b000017945 */ /* 0x000fe80003800200 */
[----:B0-----:R-:W-:Y:S02]  /*0260*/  ISETP.GE.U32.AND P1, PT, R0, R8, PT ;  /* 0x000000080000720c */ /* 0x001fe40003f26070 */
[----:B--2---:R-:W-:-:S04]  /*0270*/  ISETP.GT.AND P0, PT, R2, UR7, PT ;  /* 0x0000000702007c0c */ /* 0x004fc8000bf04270 */
[----:B------:R-:W-:-:S13]  /*0280*/  ISETP.LT.OR P0, PT, R2, R9, P0 ;  /* 0x000000090200720c */ /* 0x000fda0000701670 */
[----:B------:R-:W-:Y:S05]  /*0290*/  @P0 BRA `(.L_x_6) ;  /* 0x0000000000180947 */ /* 0x000fea0003800000 */
[----:B------:R-:W0:Y:S01]  /*02a0*/  S2UR UR6, SR_CgaCtaId ;  /* 0x00000000000679c3 */ /* 0x000e220000008800 */
[----:B------:R-:W-:Y:S01]  /*02b0*/  UMOV UR5, 0x400 ;  /* 0x0000040000057882 */ /* 0x000fe20000000000 */
[----:B------:R-:W-:Y:S01]  /*02c0*/  IMAD.IADD R2, R2, 0x1, -R9 ;  /* 0x0000000102027824 */ /* 0x000fe200078e0a09 */
[----:B0-----:R-:W-:-:S06]  /*02d0*/  ULEA UR5, UR6, UR5, 0x18 ;  /* 0x0000000506057291 */ /* 0x001fcc000f8ec0ff */
[----:B------:R-:W-:-:S05]  /*02e0*/  LEA R2, R2, UR5, 0x2 ;  /* 0x0000000502027c11 */ /* 0x000fca000f8e10ff */
[----:B------:R0:W-:Y:S02]  /*02f0*/  ATOMS.POPC.INC.32 RZ, [R2+URZ] ;  /* 0x0000000002ff7f8c */ /* 0x0001e4000d8000ff */
.L_x_6:
[----:B------:R-:W-:Y:S05]  /*0300*/  BSYNC.RECONVERGENT B1 ;  /* 0x0000000000017941 */ /* 0x000fea0003800200 */
.L_x_5:
[----:B------:R-:W-:Y:S05]  /*0310*/  @!P1 BRA `(.L_x_7) ;  /* 0xfffffffc00bc9947 */ /* 0x000fea000383ffff */
.L_x_4:
[----:B------:R-:W-:Y:S05]  /*0320*/  BSYNC.RECONVERGENT B0 ;  /* 0x0000000000007941 */ /* 0x000fea0003800200 */
.L_x_3:
[----:B------:R-:W-:Y:S01]  /*0330*/  BAR.SYNC.DEFER_BLOCKING 0x0 ;  /* 0x0000000000007b1d */ /* 0x000fe20000010000 */
[----:B------:R-:W-:-:S13]  /*0340*/  ISETP.GT.AND P0, PT, R7, UR4, PT ;  /* 0x0000000407007c0c */ /* 0x000fda000bf04270 */
[----:B------:R-:W-:Y:S05]  /*0350*/  @P0 EXIT ;  /* 0x000000000000094d */ /* 0x000fea0003800000 */
[----:B------:R-:W1:Y:S01]  /*0360*/  S2UR UR6, SR_CgaCtaId ;  /* 0x00000000000679c3 */ /* 0x000e620000008800 */
[----:B------:R-:W-:-:S07]  /*0370*/  UMOV UR5, 0x400 ;  /* 0x0000040000057882 */ /* 0x000fce0000000000 */
[----:B------:R-:W2:Y:S01]  /*0380*/  LDC.64 R4, c[0x0][0x388] ;  /* 0x0000e200ff047b82 */ /* 0x000ea20000000a00 */
[----:B-1----:R-:W-:-:S12]  /*0390*/  ULEA UR5, UR6, UR5, 0x18 ;  /* 0x0000000506057291 */ /* 0x002fd8000f8ec0ff */
.L_x_10:
[----:B------:R-:W-:Y:S01]  /*03a0*/  LEA R0, R7, UR5, 0x2 ;  /* 0x0000000507007c11 */ /* 0x000fe2000f8e10ff */
[----:B------:R-:W-:Y:S04]  /*03b0*/  BSSY.RECONVERGENT B0, `(.L_x_8) ;  /* 0x0000006000007945 */ /* 0x000fe80003800200 */
[----:B-1----:R-:W1:Y:S02]  /*03c0*/  LDS R9, [R0] ;  /* 0x0000000000097984 */ /* 0x002e640000000800 */
[----:B-1----:R-:W-:-:S13]  /*03d0*/  ISETP.NE.AND P0, PT, R9, RZ, PT ;  /* 0x000000ff0900720c */ /* 0x002fda0003f05270 */
[----:B------:R-:W-:Y:S05]  /*03e0*/  @!P0 BRA `(.L_x_9) ;  /* 0x0000000000088947 */ /* 0x000fea0003800000 */
[----:B0-2---:R-:W-:-:S05]  /*03f0*/  IMAD.WIDE R2, R7, 0x4, R4 ;  /* 0x0000000407027825 */ /* 0x005fca00078e0204 */
[----:B------:R1:W-:Y:S02]  /*0400*/  REDG.E.ADD.STRONG.GPU desc[UR8][R2.64], R9 ;  /* 0x000000090200798e */ /* 0x0003e4000c12e108 */
.L_x_9:
[----:B------:R-:W-:Y:S05]  /*0410*/  BSYNC.RECONVERGENT B0 ;  /* 0x0000000000007941 */ /* 0x000fea0003800200 */
.L_x_8:
[----:B------:R-:W-:-:S05]  /*0420*/  IMAD.IADD R7, R6, 0x1, R7 ;  /* 0x0000000106077824 */ /* 0x000fca00078e0207 */
[----:B------:R-:W-:-:S13]  /*0430*/  ISETP.GT.AND P0, PT, R7, UR4, PT ;  /* 0x0000000407007c0c */ /* 0x000fda000bf04270 */
[----:B------:R-:W-:Y:S05]  /*0440*/  @!P0 BRA `(.L_x_10) ;  /* 0xfffffffc00d48947 */ /* 0x000fea000383ffff */
[----:B------:R-:W-:Y:S05]  /*0450*/  EXIT ;  /* 0x000000000000794d */ /* 0x000fea0003800000 */
.L_x_11:
[----:B------:R-:W-:-:S00]  /*0460*/  BRA `(.L_x_11) ;  /* 0xfffffffc00fc7947 */ /* 0x000fc0000383ffff */
[----:B------:R-:W-:-:S00]  /*0470*/  NOP ;  /* 0x0000000000007918 */ /* 0x000fc00000000000 */
        /* <DEDUP_REMOVED lines=8> */
.L_x_12:


//--------------------- .nv.shared._Z16histogram_kernelPKcPjjii --------------------------
	.section	.nv.shared._Z16histogram_kernelPKcPjjii,"aw",@nobits
	.sectionflags	@""
	.align	16
	.zero		1024


//--------------------- .nv.shared.reserved.0     --------------------------
	.section	.nv.shared.reserved.0,"aw",@nobits
	.weak		__nv_reservedSMEM_offset_0_alias
	.size		__nv_reservedSMEM_offset_0_alias, 0, 64
	.other		__nv_reservedSMEM_offset_0_alias,@"STO_CUDA_RESERVED_SHARED STV_DEFAULT"
__nv_reservedSMEM_offset_0_alias:
	.zero		0
	.zero		64


//--------------------- .nv.constant0._Z16histogram_kernelPKcPjjii --------------------------
	.section	.nv.constant0._Z16histogram_kernelPKcPjjii,"a",@progbits
	.sectionflags	@""
	.align	4
.nv.constant0._Z16histogram_kernelPKcPjjii:
	.zero		924


//--------------------- SYMBOLS --------------------------

	.type		.nv.reservedSmem.offset0,@object
	.size		.nv.reservedSmem.offset0,0x4
	.type		.nv.reservedSmem.cap,@object
	.size		.nv.reservedSmem.cap,0x4
